//
// Generated by NVIDIA NVVM Compiler
//
// Compiler Build ID: CL-36424714
// Cuda compilation tools, release 13.0, V13.0.88
// Based on NVVM 20.0.0
//

.version 9.0
.target sm_100
.address_size 64

	// .globl	_Z11convolucionPiS_S_

.visible .entry _Z11convolucionPiS_S_(
	.param .u64 .ptr .align 1 _Z11convolucionPiS_S__param_0,
	.param .u64 .ptr .align 1 _Z11convolucionPiS_S__param_1,
	.param .u64 .ptr .align 1 _Z11convolucionPiS_S__param_2
)
{
	.reg .pred 	%p<2>;
	.reg .b32 	%r<46>;
	.reg .b64 	%rd<20>;

	ld.param.u64 	%rd1, [_Z11convolucionPiS_S__param_0];
	ld.param.u64 	%rd2, [_Z11convolucionPiS_S__param_1];
	ld.param.u64 	%rd3, [_Z11convolucionPiS_S__param_2];
	mov.u32 	%r1, %tid.x;
	mov.u32 	%r3, %tid.y;
	add.s32 	%r4, %r1, -1;
	add.s32 	%r5, %r3, -1;
	max.u32 	%r6, %r4, %r5;
	setp.gt.u32 	%p1, %r6, 6;
	@%p1 bra 	$L__BB0_2;
	mov.u32 	%r7, %ctaid.x;
	mad.lo.s32 	%r8, %r7, 7, %r1;
	mov.u32 	%r9, %ctaid.y;
	mad.lo.s32 	%r10, %r9, 7, %r3;
	cvta.to.global.u64 	%rd4, %rd2;
	cvta.to.global.u64 	%rd5, %rd3;
	cvta.to.global.u64 	%rd6, %rd1;
	mad.lo.s32 	%r11, %r10, 14, %r8;
	add.s32 	%r12, %r11, -15;
	mul.wide.s32 	%rd7, %r12, 4;
	add.s64 	%rd8, %rd6, %rd7;
	ld.global.u32 	%r13, [%rd8];
	shl.b32 	%r14, %r10, 3;
	add.s32 	%r15, %r14, -8;
	cvt.s64.s32 	%rd9, %r15;
	cvt.u64.u32 	%rd10, %r8;
	add.s64 	%rd11, %rd10, %rd9;
	shl.b64 	%rd12, %rd11, 2;
	add.s64 	%rd13, %rd4, %rd12;
	ld.global.u32 	%r16, [%rd13+-4];
	ld.global.u32 	%r17, [%rd5];
	mad.lo.s32 	%r18, %r17, %r16, %r13;
	st.global.u32 	[%rd8], %r18;
	add.s32 	%r19, %r8, %r14;
	mul.wide.u32 	%rd14, %r19, 4;
	add.s64 	%rd15, %rd4, %rd14;
	ld.global.u32 	%r20, [%rd15+-4];
	ld.global.u32 	%r21, [%rd5+12];
	mad.lo.s32 	%r22, %r21, %r20, %r18;
	st.global.u32 	[%rd8], %r22;
	add.s32 	%r23, %r19, 7;
	mul.wide.u32 	%rd16, %r23, 4;
	add.s64 	%rd17, %rd4, %rd16;
	ld.global.u32 	%r24, [%rd17];
	ld.global.u32 	%r25, [%rd5+24];
	mad.lo.s32 	%r26, %r25, %r24, %r22;
	st.global.u32 	[%rd8], %r26;
	ld.global.u32 	%r27, [%rd15+-32];
	ld.global.u32 	%r28, [%rd5+4];
	mad.lo.s32 	%r29, %r28, %r27, %r26;
	st.global.u32 	[%rd8], %r29;
	ld.global.u32 	%r30, [%rd15];
	ld.global.u32 	%r31, [%rd5+16];
	mad.lo.s32 	%r32, %r31, %r30, %r29;
	st.global.u32 	[%rd8], %r32;
	ld.global.u32 	%r33, [%rd15+32];
	ld.global.u32 	%r34, [%rd5+28];
	mad.lo.s32 	%r35, %r34, %r33, %r32;
	st.global.u32 	[%rd8], %r35;
	ld.global.u32 	%r36, [%rd13+4];
	ld.global.u32 	%r37, [%rd5+8];
	mad.lo.s32 	%r38, %r37, %r36, %r35;
	st.global.u32 	[%rd8], %r38;
	ld.global.u32 	%r39, [%rd15+4];
	ld.global.u32 	%r40, [%rd5+20];
	mad.lo.s32 	%r41, %r40, %r39, %r38;
	st.global.u32 	[%rd8], %r41;
	add.s32 	%r42, %r19, 8;
	mul.wide.u32 	%rd18, %r42, 4;
	add.s64 	%rd19, %rd4, %rd18;
	ld.global.u32 	%r43, [%rd19+4];
	ld.global.u32 	%r44, [%rd5+32];
	mad.lo.s32 	%r45, %r44, %r43, %r41;
	st.global.u32 	[%rd8], %r45;
$L__BB0_2:
	ret;

}


// ===== COMPILED SASS (sm_100) =====

	.target	sm_100

	.elftype	@"ET_EXEC"


//--------------------- .note.nv.tkinfo           --------------------------
	.section	.note.nv.tkinfo,"",@"SHT_NOTE"
	.sectionflags	@"SHF_NOTE_NV_TKINFO"
	.tkinfo
        /*0018*/ 	.word	0x00000002
        /*0030*/ 	.string	""
        /*0030*/ 	.string	"ptxas"
        /*0030*/ 	.string	"Cuda compilation tools, release 13.0, V13.0.88"
        /*0030*/ 	.string	"Build cuda_13.0.r13.0/compiler.36424714_0"
        /*0030*/ 	.string	"-arch sm_100 -m 64 "



//--------------------- .note.nv.cuinfo           --------------------------
	.section	.note.nv.cuinfo,"",@"SHT_NOTE"
	.sectionflags	@"SHF_NOTE_NV_CUINFO"
        /*0018*/ 	.short	0x0002
        /*001a*/ 	.short	0x0064
        /*001c*/ 	.short	0x0082
	.zero		2


//--------------------- .nv.info                  --------------------------
	.section	.nv.info,"",@"SHT_CUDA_INFO"
	.align	4


	//----- nvinfo : EIATTR_REGCOUNT
	.align		4
        /*0000*/ 	.byte	0x04, 0x2f
        /*0002*/ 	.short	(.L_1 - .L_0)
	.align		4
.L_0:
        /*0004*/ 	.word	index@(_Z11convolucionPiS_S_)
        /*0008*/ 	.word	0x00000018


	//----- nvinfo : EIATTR_FRAME_SIZE
	.align		4
.L_1:
        /*000c*/ 	.byte	0x04, 0x11
        /*000e*/ 	.short	(.L_3 - .L_2)
	.align		4
.L_2:
        /*0010*/ 	.word	index@(_Z11convolucionPiS_S_)
        /*0014*/ 	.word	0x00000000


	//----- nvinfo : EIATTR_MIN_STACK_SIZE
	.align		4
.L_3:
        /*0018*/ 	.byte	0x04, 0x12
        /*001a*/ 	.short	(.L_5 - .L_4)
	.align		4
.L_4:
        /*001c*/ 	.word	index@(_Z11convolucionPiS_S_)
        /*0020*/ 	.word	0x00000000
.L_5:


//--------------------- .nv.compat                --------------------------
	.section	.nv.compat,"",@"SHT_CUDA_COMPAT_INFO"
	.align	4
        /*0000*/ 	.byte	0x02, 0x09, 0x00, 0x00, 0x02, 0x02, 0x01, 0x00, 0x02, 0x05, 0x05, 0x00, 0x03, 0x07, 0x01, 0x01
        /*0010*/ 	.byte	0x02, 0x03, 0x00, 0x00, 0x02, 0x06, 0x01, 0x00, 0x04, 0x0b, 0x08, 0x00, 0x09, 0x00, 0x00, 0x00
        /*0020*/ 	.byte	0x00, 0x00, 0x00, 0x00


//--------------------- .nv.info._Z11convolucionPiS_S_ --------------------------
	.section	.nv.info._Z11convolucionPiS_S_,"",@"SHT_CUDA_INFO"
	.sectionflags	@""
	.align	4


	//----- nvinfo : EIATTR_CUDA_API_VERSION
	.align		4
        /*0000*/ 	.byte	0x04, 0x37
        /*0002*/ 	.short	(.L_7 - .L_6)
.L_6:
        /*0004*/ 	.word	0x00000082


	//----- nvinfo : EIATTR_KPARAM_INFO
	.align		4
.L_7:
        /*0008*/ 	.byte	0x04, 0x17
        /*000a*/ 	.short	(.L_9 - .L_8)
.L_8:
        /*000c*/ 	.word	0x00000000
        /*0010*/ 	.short	0x0002
        /*0012*/ 	.short	0x0010
        /*0014*/ 	.byte	0x00, 0xf5, 0x21, 0x00


	//----- nvinfo : EIATTR_KPARAM_INFO
	.align		4
.L_9:
        /*0018*/ 	.byte	0x04, 0x17
        /*001a*/ 	.short	(.L_11 - .L_10)
.L_10:
        /*001c*/ 	.word	0x00000000
        /*0020*/ 	.short	0x0001
        /*0022*/ 	.short	0x0008
        /*0024*/ 	.byte	0x00, 0xf5, 0x21, 0x00


	//----- nvinfo : EIATTR_KPARAM_INFO
	.align		4
.L_11:
        /*0028*/ 	.byte	0x04, 0x17
        /*002a*/ 	.short	(.L_13 - .L_12)
.L_12:
        /*002c*/ 	.word	0x00000000
        /*0030*/ 	.short	0x0000
        /*0032*/ 	.short	0x0000
        /*0034*/ 	.byte	0x00, 0xf5, 0x21, 0x00


	//----- nvinfo : EIATTR_SPARSE_MMA_MASK
	.align		4
.L_13:
        /*0038*/ 	.byte	0x03, 0x50
        /*003a*/ 	.short	0x0000


	//----- nvinfo : EIATTR_MAXREG_COUNT
	.align		4
        /*003c*/ 	.byte	0x03, 0x1b
        /*003e*/ 	.short	0x00ff


	//----- nvinfo : EIATTR_MERCURY_ISA_VERSION
	.align		4
        /*0040*/ 	.byte	0x03, 0x5f
        /*0042*/ 	.short	0x0101


	//----- nvinfo : EIATTR_VRC_CTA_INIT_COUNT
	.align		4
        /*0044*/ 	.byte	0x02, 0x4a
	.zero		1
	.zero		1


	//----- nvinfo : EIATTR_EXIT_INSTR_OFFSETS
	.align		4
        /*0048*/ 	.byte	0x04, 0x1c
        /*004a*/ 	.short	(.L_15 - .L_14)


	//   ....[0]....
.L_14:
        /*004c*/ 	.word	0x00000060


	//   ....[1]....
        /*0050*/ 	.word	0x00000430


	//----- nvinfo : EIATTR_CBANK_PARAM_SIZE
	.align		4
.L_15:
        /*0054*/ 	.byte	0x03, 0x19
        /*0056*/ 	.short	0x0018


	//----- nvinfo : EIATTR_PARAM_CBANK
	.align		4
        /*0058*/ 	.byte	0x04, 0x0a
        /*005a*/ 	.short	(.L_17 - .L_16)
	.align		4
.L_16:
        /*005c*/ 	.word	index@(.nv.constant0._Z11convolucionPiS_S_)
        /*0060*/ 	.short	0x0380
        /*0062*/ 	.short	0x0018


	//----- nvinfo : EIATTR_SW_WAR
	.align		4
.L_17:
        /*0064*/ 	.byte	0x04, 0x36
        /*0066*/ 	.short	(.L_19 - .L_18)
.L_18:
        /*0068*/ 	.word	0x00000008
.L_19:


//--------------------- .nv.callgraph             --------------------------
	.section	.nv.callgraph,"",@"SHT_CUDA_CALLGRAPH"
	.align	4
	.sectionentsize	8
	.align		4
        /*0000*/ 	.word	0x00000000
	.align		4
        /*0004*/ 	.word	0xffffffff
	.align		4
        /*0008*/ 	.word	0x00000000
	.align		4
        /*000c*/ 	.word	0xfffffffe
	.align		4
        /*0010*/ 	.word	0x00000000
	.align		4
        /*0014*/ 	.word	0xfffffffd
	.align		4
        /*0018*/ 	.word	0x00000000
	.align		4
        /*001c*/ 	.word	0xfffffffc


//--------------------- .text._Z11convolucionPiS_S_ --------------------------
	.section	.text._Z11convolucionPiS_S_,"ax",@progbits
	.align	128
        .global         _Z11convolucionPiS_S_
        .type           _Z11convolucionPiS_S_,@function
        .size           _Z11convolucionPiS_S_,(.L_x_1 - _Z11convolucionPiS_S_)
        .other          _Z11convolucionPiS_S_,@"STO_CUDA_ENTRY STV_DEFAULT"
_Z11convolucionPiS_S_:
.text._Z11convolucionPiS_S_:
[----:B------:R-:W-:Y:S01]  /*0000*/  LDC R1, c[0x0][0x37c] ;  /* 0x0000df00ff017b82 */ /* 0x000fe20000000800 */
[----:B------:R-:W0:Y:S01]  /*0010*/  S2R R4, SR_TID.Y ;  /* 0x0000000000047919 */ /* 0x000e220000002200 */
[----:B------:R-:W1:Y:S01]  /*0020*/  S2R R13, SR_TID.X ;  /* 0x00000000000d7919 */ /* 0x000e620000002100 */
[----:B0-----:R-:W-:-:S04]  /*0030*/  IADD3 R0, PT, PT, R4, -0x1, RZ ;  /* 0xffffffff04007810 */ /* 0x001fc80007ffe0ff */
[----:B-1----:R-:W-:-:S04]  /*0040*/  VIADDMNMX.U32 R0, R13, 0xffffffff, R0, !PT ;  /* 0xffffffff0d007846 */ /* 0x002fc80007800000 */
[----:B------:R-:W-:-:S13]  /*0050*/  ISETP.GT.U32.AND P0, PT, R0, 0x6, PT ;  /* 0x000000060000780c */ /* 0x000fda0003f04070 */
[----:B------:R-:W-:Y:S05]  /*0060*/  @P0 EXIT ;  /* 0x000000000000094d */ /* 0x000fea0003800000 */
[----:B------:R-:W0:Y:S01]  /*0070*/  S2R R5, SR_CTAID.Y ;  /* 0x0000000000057919 */ /* 0x000e220000002600 */
[----:B------:R-:W1:Y:S01]  /*0080*/  LDC.64 R6, c[0x0][0x380] ;  /* 0x0000e000ff067b82 */ /* 0x000e620000000a00 */
[----:B------:R-:W2:Y:S01]  /*0090*/  LDCU.64 UR6, c[0x0][0x388] ;  /* 0x00007100ff0677ac */ /* 0x000ea20008000a00 */
[----:B------:R-:W3:Y:S01]  /*00a0*/  S2R R8, SR_CTAID.X ;  /* 0x0000000000087919 */ /* 0x000ee20000002500 */
[----:B------:R-:W4:Y:S05]  /*00b0*/  LDCU.64 UR4, c[0x0][0x358] ;  /* 0x00006b00ff0477ac */ /* 0x000f2a0008000a00 */
[----:B------:R-:W4:Y:S01]  /*00c0*/  LDC.64 R2, c[0x0][0x390] ;  /* 0x0000e400ff027b82 */ /* 0x000f220000000a00 */
[----:B0-----:R-:W-:Y:S01]  /*00d0*/  IMAD R0, R5, 0x7, R4 ;  /* 0x0000000705007824 */ /* 0x001fe200078e0204 */
[----:B----4-:R-:W4:Y:S01]  /*00e0*/  LDG.E R12, desc[UR4][R2.64] ;  /* 0x00000004020c7981 */ /* 0x010f22000c1e1900 */
[----:B---3--:R-:W-:-:S03]  /*00f0*/  IMAD R13, R8, 0x7, R13 ;  /* 0x00000007080d7824 */ /* 0x008fc600078e020d */
[C---:B------:R-:W-:Y:S01]  /*0100*/  LEA R8, R0.reuse, 0xfffffff8, 0x3 ;  /* 0xfffffff800087811 */ /* 0x040fe200078e18ff */
[----:B------:R-:W-:-:S03]  /*0110*/  IMAD R4, R0, 0xe, R13 ;  /* 0x0000000e00047824 */ /* 0x000fc600078e020d */
[----:B------:R-:W-:Y:S02]  /*0120*/  IADD3 R9, P0, PT, R13, R8, RZ ;  /* 0x000000080d097210 */ /* 0x000fe40007f1e0ff */
[----:B------:R-:W-:Y:S02]  /*0130*/  IADD3 R5, PT, PT, R4, -0xf, RZ ;  /* 0xfffffff104057810 */ /* 0x000fe40007ffe0ff */
[----:B------:R-:W-:Y:S02]  /*0140*/  LEA.HI.X.SX32 R8, R8, RZ, 0x1, P0 ;  /* 0x000000ff08087211 */ /* 0x000fe400000f0eff */
[----:B--2---:R-:W-:Y:S01]  /*0150*/  LEA R4, P0, R9, UR6, 0x2 ;  /* 0x0000000609047c11 */ /* 0x004fe2000f8010ff */
[----:B-1----:R-:W-:-:S03]  /*0160*/  IMAD.WIDE R6, R5, 0x4, R6 ;  /* 0x0000000405067825 */ /* 0x002fc600078e0206 */
[----:B------:R-:W-:Y:S02]  /*0170*/  LEA.HI.X R5, R9, UR7, R8, 0x2, P0 ;  /* 0x0000000709057c11 */ /* 0x000fe400080f1408 */
[----:B------:R-:W4:Y:S01]  /*0180*/  LDG.E R10, desc[UR4][R6.64] ;  /* 0x00000004060a7981 */ /* 0x000f22000c1e1900 */
[----:B------:R-:W0:Y:S03]  /*0190*/  LDC.64 R8, c[0x0][0x388] ;  /* 0x0000e200ff087b82 */ /* 0x000e260000000a00 */
[----:B------:R-:W4:Y:S01]  /*01a0*/  LDG.E R11, desc[UR4][R4.64+-0x4] ;  /* 0xfffffc04040b7981 */ /* 0x000f22000c1e1900 */
[----:B------:R-:W-:Y:S01]  /*01b0*/  LEA R13, R0, R13, 0x3 ;  /* 0x0000000d000d7211 */ /* 0x000fe200078e18ff */
[----:B----4-:R-:W-:-:S04]  /*01c0*/  IMAD R17, R11, R12, R10 ;  /* 0x0000000c0b117224 */ /* 0x010fc800078e020a */
[C---:B0-----:R-:W-:Y:S01]  /*01d0*/  IMAD.WIDE.U32 R10, R13.reuse, 0x4, R8 ;  /* 0x000000040d0a7825 */ /* 0x041fe200078e0008 */
[----:B------:R0:W-:Y:S04]  /*01e0*/  STG.E desc[UR4][R6.64], R17 ;  /* 0x0000001106007986 */ /* 0x0001e8000c101904 */
[----:B------:R-:W2:Y:S04]  /*01f0*/  LDG.E R12, desc[UR4][R2.64+0xc] ;  /* 0x00000c04020c7981 */ /* 0x000ea8000c1e1900 */
[----:B------:R-:W2:Y:S01]  /*0200*/  LDG.E R0, desc[UR4][R10.64+-0x4] ;  /* 0xfffffc040a007981 */ /* 0x000ea2000c1e1900 */
[----:B------:R-:W-:-:S05]  /*0210*/  IADD3 R15, PT, PT, R13, 0x7, RZ ;  /* 0x000000070d0f7810 */ /* 0x000fca0007ffe0ff */
[----:B------:R-:W-:-:S04]  /*0220*/  IMAD.WIDE.U32 R14, R15, 0x4, R8 ;  /* 0x000000040f0e7825 */ /* 0x000fc800078e0008 */
[----:B--2---:R-:W-:-:S05]  /*0230*/  IMAD R19, R0, R12, R17 ;  /* 0x0000000c00137224 */ /* 0x004fca00078e0211 */
[----:B------:R1:W-:Y:S04]  /*0240*/  STG.E desc[UR4][R6.64], R19 ;  /* 0x0000001306007986 */ /* 0x0003e8000c101904 */
[----:B------:R-:W2:Y:S04]  /*0250*/  LDG.E R14, desc[UR4][R14.64] ;  /* 0x000000040e0e7981 */ /* 0x000ea8000c1e1900 */
[----:B------:R-:W2:Y:S02]  /*0260*/  LDG.E R0, desc[UR4][R2.64+0x18] ;  /* 0x0000180402007981 */ /* 0x000ea4000c1e1900 */
[----:B--2---:R-:W-:-:S05]  /*0270*/  IMAD R21, R14, R0, R19 ;  /* 0x000000000e157224 */ /* 0x004fca00078e0213 */
[----:B------:R-:W-:Y:S04]  /*0280*/  STG.E desc[UR4][R6.64], R21 ;  /* 0x0000001506007986 */ /* 0x000fe8000c101904 */
[----:B------:R-:W0:Y:S04]  /*0290*/  LDG.E R0, desc[UR4][R10.64+-0x20] ;  /* 0xffffe0040a007981 */ /* 0x000e28000c1e1900 */
[----:B------:R-:W0:Y:S02]  /*02a0*/  LDG.E R12, desc[UR4][R2.64+0x4] ;  /* 0x00000404020c7981 */ /* 0x000e24000c1e1900 */
[----:B0-----:R-:W-:-:S05]  /*02b0*/  IMAD R17, R0, R12, R21 ;  /* 0x0000000c00117224 */ /* 0x001fca00078e0215 */
[----:B------:R0:W-:Y:S04]  /*02c0*/  STG.E desc[UR4][R6.64], R17 ;  /* 0x0000001106007986 */ /* 0x0001e8000c101904 */
[----:B------:R-:W1:Y:S04]  /*02d0*/  LDG.E R0, desc[UR4][R10.64] ;  /* 0x000000040a007981 */ /* 0x000e68000c1e1900 */
[----:B------:R-:W1:Y:S02]  /*02e0*/  LDG.E R12, desc[UR4][R2.64+0x10] ;  /* 0x00001004020c7981 */ /* 0x000e64000c1e1900 */
[----:B-1----:R-:W-:-:S05]  /*02f0*/  IMAD R19, R0, R12, R17 ;  /* 0x0000000c00137224 */ /* 0x002fca00078e0211 */
        /* <DEDUP_REMOVED lines=8> */
[----:B------:R-:W-:Y:S04]  /*0380*/  STG.E desc[UR4][R6.64], R17 ;  /* 0x0000001106007986 */ /* 0x000fe8000c101904 */
[----:B------:R-:W2:Y:S04]  /*0390*/  LDG.E R0, desc[UR4][R10.64+0x4] ;  /* 0x000004040a007981 */ /* 0x000ea8000c1e1900 */
[----:B------:R-:W2:Y:S01]  /*03a0*/  LDG.E R12, desc[UR4][R2.64+0x14] ;  /* 0x00001404020c7981 */ /* 0x000ea2000c1e1900 */
[----:B-1----:R-:W-:-:S05]  /*03b0*/  IADD3 R19, PT, PT, R13, 0x8, RZ ;  /* 0x000000080d137810 */ /* 0x002fca0007ffe0ff */
[----:B------:R-:W-:-:S04]  /*03c0*/  IMAD.WIDE.U32 R8, R19, 0x4, R8 ;  /* 0x0000000413087825 */ /* 0x000fc800078e0008 */
[----:B--2---:R-:W-:-:S05]  /*03d0*/  IMAD R13, R0, R12, R17 ;  /* 0x0000000c000d7224 */ /* 0x004fca00078e0211 */
[----:B------:R-:W-:Y:S04]  /*03e0*/  STG.E desc[UR4][R6.64], R13 ;  /* 0x0000000d06007986 */ /* 0x000fe8000c101904 */
[----:B------:R-:W2:Y:S04]  /*03f0*/  LDG.E R8, desc[UR4][R8.64+0x4] ;  /* 0x0000040408087981 */ /* 0x000ea8000c1e1900 */
[----:B------:R-:W2:Y:S02]  /*0400*/  LDG.E R0, desc[UR4][R2.64+0x20] ;  /* 0x0000200402007981 */ /* 0x000ea4000c1e1900 */
[----:B--2---:R-:W-:-:S05]  /*0410*/  IMAD R5, R8, R0, R13 ;  /* 0x0000000008057224 */ /* 0x004fca00078e020d */
[----:B------:R-:W-:Y:S01]  /*0420*/  STG.E desc[UR4][R6.64], R5 ;  /* 0x0000000506007986 */ /* 0x000fe2000c101904 */
[----:B------:R-:W-:Y:S05]  /*0430*/  EXIT ;  /* 0x000000000000794d */ /* 0x000fea0003800000 */
.L_x_0:
[----:B------:R-:W-:-:S00]  /*0440*/  BRA `(.L_x_0) ;  /* 0xfffffffc00fc7947 */ /* 0x000fc0000383ffff */
[----:B------:R-:W-:-:S00]  /*0450*/  NOP ;  /* 0x0000000000007918 */ /* 0x000fc00000000000 */
        /* <DEDUP_REMOVED lines=10> */
.L_x_1:


//--------------------- .nv.shared.reserved.0     --------------------------
	.section	.nv.shared.reserved.0,"aw",@nobits
	.weak		__nv_reservedSMEM_offset_0_alias
	.size		__nv_reservedSMEM_offset_0_alias, 0, 64
	.other		__nv_reservedSMEM_offset_0_alias,@"STO_CUDA_RESERVED_SHARED STV_DEFAULT"
__nv_reservedSMEM_offset_0_alias:
	.zero		0
	.zero		64


//--------------------- .nv.constant0._Z11convolucionPiS_S_ --------------------------
	.section	.nv.constant0._Z11convolucionPiS_S_,"a",@progbits
	.sectionflags	@""
	.align	4
.nv.constant0._Z11convolucionPiS_S_:
	.zero		920


//--------------------- SYMBOLS --------------------------

	.type		.nv.reservedSmem.offset0,@object
	.size		.nv.reservedSmem.offset0,0x4
